//
// Generated by NVIDIA NVVM Compiler
//
// Compiler Build ID: CL-36424714
// Cuda compilation tools, release 13.0, V13.0.88
// Based on NVVM 20.0.0
//

.version 9.0
.target sm_100
.address_size 64

	// .globl	_Z7stencilPiS_
// _ZZ7stencilPiS_E4temp has been demoted

.visible .entry _Z7stencilPiS_(
	.param .u64 .ptr .align 1 _Z7stencilPiS__param_0,
	.param .u64 .ptr .align 1 _Z7stencilPiS__param_1
)
{
	.reg .pred 	%p<2>;
	.reg .b32 	%r<24>;
	.reg .b64 	%rd<9>;
	// demoted variable
	.shared .align 4 .b8 _ZZ7stencilPiS_E4temp[152];
	ld.param.u64 	%rd3, [_Z7stencilPiS__param_0];
	ld.param.u64 	%rd2, [_Z7stencilPiS__param_1];
	cvta.to.global.u64 	%rd4, %rd3;
	mov.u32 	%r3, %tid.x;
	mov.u32 	%r4, %ctaid.x;
	mov.u32 	%r5, %ntid.x;
	mad.lo.s32 	%r1, %r4, %r5, %r3;
	mul.wide.s32 	%rd5, %r1, 4;
	add.s64 	%rd1, %rd4, %rd5;
	ld.global.u32 	%r6, [%rd1];
	shl.b32 	%r7, %r3, 2;
	mov.u32 	%r8, _ZZ7stencilPiS_E4temp;
	add.s32 	%r2, %r8, %r7;
	st.shared.u32 	[%r2+12], %r6;
	setp.gt.u32 	%p1, %r3, 2;
	@%p1 bra 	$L__BB0_2;
	ld.global.u32 	%r9, [%rd1+-12];
	st.shared.u32 	[%r2], %r9;
	ld.global.u32 	%r10, [%rd1+128];
	st.shared.u32 	[%r2+140], %r10;
$L__BB0_2:
	bar.sync 	0;
	ld.shared.u32 	%r11, [%r2];
	ld.shared.u32 	%r12, [%r2+4];
	add.s32 	%r13, %r12, %r11;
	ld.shared.u32 	%r14, [%r2+8];
	add.s32 	%r15, %r14, %r13;
	ld.shared.u32 	%r16, [%r2+12];
	add.s32 	%r17, %r16, %r15;
	ld.shared.u32 	%r18, [%r2+16];
	add.s32 	%r19, %r18, %r17;
	ld.shared.u32 	%r20, [%r2+20];
	add.s32 	%r21, %r20, %r19;
	ld.shared.u32 	%r22, [%r2+24];
	add.s32 	%r23, %r22, %r21;
	cvta.to.global.u64 	%rd6, %rd2;
	add.s64 	%rd8, %rd6, %rd5;
	st.global.u32 	[%rd8], %r23;
	ret;

}


// ===== COMPILED SASS (sm_100) =====

	.target	sm_100

	.elftype	@"ET_EXEC"


//--------------------- .note.nv.tkinfo           --------------------------
	.section	.note.nv.tkinfo,"",@"SHT_NOTE"
	.sectionflags	@"SHF_NOTE_NV_TKINFO"
	.tkinfo
        /*0018*/ 	.word	0x00000002
        /*0030*/ 	.string	""
        /*0030*/ 	.string	"ptxas"
        /*0030*/ 	.string	"Cuda compilation tools, release 13.0, V13.0.88"
        /*0030*/ 	.string	"Build cuda_13.0.r13.0/compiler.36424714_0"
        /*0030*/ 	.string	"-arch sm_100 -m 64 "



//--------------------- .note.nv.cuinfo           --------------------------
	.section	.note.nv.cuinfo,"",@"SHT_NOTE"
	.sectionflags	@"SHF_NOTE_NV_CUINFO"
        /*0018*/ 	.short	0x0002
        /*001a*/ 	.short	0x0064
        /*001c*/ 	.short	0x0082
	.zero		2


//--------------------- .nv.info                  --------------------------
	.section	.nv.info,"",@"SHT_CUDA_INFO"
	.align	4


	//----- nvinfo : EIATTR_REGCOUNT
	.align		4
        /*0000*/ 	.byte	0x04, 0x2f
        /*0002*/ 	.short	(.L_1 - .L_0)
	.align		4
.L_0:
        /*0004*/ 	.word	index@(_Z7stencilPiS_)
        /*0008*/ 	.word	0x00000011


	//----- nvinfo : EIATTR_FRAME_SIZE
	.align		4
.L_1:
        /*000c*/ 	.byte	0x04, 0x11
        /*000e*/ 	.short	(.L_3 - .L_2)
	.align		4
.L_2:
        /*0010*/ 	.word	index@(_Z7stencilPiS_)
        /*0014*/ 	.word	0x00000000


	//----- nvinfo : EIATTR_MIN_STACK_SIZE
	.align		4
.L_3:
        /*0018*/ 	.byte	0x04, 0x12
        /*001a*/ 	.short	(.L_5 - .L_4)
	.align		4
.L_4:
        /*001c*/ 	.word	index@(_Z7stencilPiS_)
        /*0020*/ 	.word	0x00000000
.L_5:


//--------------------- .nv.compat                --------------------------
	.section	.nv.compat,"",@"SHT_CUDA_COMPAT_INFO"
	.align	4
        /*0000*/ 	.byte	0x02, 0x09, 0x00, 0x00, 0x02, 0x02, 0x01, 0x00, 0x02, 0x05, 0x05, 0x00, 0x03, 0x07, 0x01, 0x01
        /*0010*/ 	.byte	0x02, 0x03, 0x00, 0x00, 0x02, 0x06, 0x01, 0x00, 0x04, 0x0b, 0x08, 0x00, 0x09, 0x00, 0x00, 0x00
        /*0020*/ 	.byte	0x00, 0x00, 0x00, 0x00


//--------------------- .nv.info._Z7stencilPiS_   --------------------------
	.section	.nv.info._Z7stencilPiS_,"",@"SHT_CUDA_INFO"
	.sectionflags	@""
	.align	4


	//----- nvinfo : EIATTR_CUDA_API_VERSION
	.align		4
        /*0000*/ 	.byte	0x04, 0x37
        /*0002*/ 	.short	(.L_7 - .L_6)
.L_6:
        /*0004*/ 	.word	0x00000082


	//----- nvinfo : EIATTR_KPARAM_INFO
	.align		4
.L_7:
        /*0008*/ 	.byte	0x04, 0x17
        /*000a*/ 	.short	(.L_9 - .L_8)
.L_8:
        /*000c*/ 	.word	0x00000000
        /*0010*/ 	.short	0x0001
        /*0012*/ 	.short	0x0008
        /*0014*/ 	.byte	0x00, 0xf5, 0x21, 0x00


	//----- nvinfo : EIATTR_KPARAM_INFO
	.align		4
.L_9:
        /*0018*/ 	.byte	0x04, 0x17
        /*001a*/ 	.short	(.L_11 - .L_10)
.L_10:
        /*001c*/ 	.word	0x00000000
        /*0020*/ 	.short	0x0000
        /*0022*/ 	.short	0x0000
        /*0024*/ 	.byte	0x00, 0xf5, 0x21, 0x00


	//----- nvinfo : EIATTR_SPARSE_MMA_MASK
	.align		4
.L_11:
        /*0028*/ 	.byte	0x03, 0x50
        /*002a*/ 	.short	0x0000


	//----- nvinfo : EIATTR_MAXREG_COUNT
	.align		4
        /*002c*/ 	.byte	0x03, 0x1b
        /*002e*/ 	.short	0x00ff


	//----- nvinfo : EIATTR_NUM_BARRIERS
	.align		4
        /*0030*/ 	.byte	0x02, 0x4c
        /*0032*/ 	.byte	0x01
	.zero		1


	//----- nvinfo : EIATTR_MERCURY_ISA_VERSION
	.align		4
        /*0034*/ 	.byte	0x03, 0x5f
        /*0036*/ 	.short	0x0101


	//----- nvinfo : EIATTR_VRC_CTA_INIT_COUNT
	.align		4
        /*0038*/ 	.byte	0x02, 0x4a
	.zero		1
	.zero		1


	//----- nvinfo : EIATTR_EXIT_INSTR_OFFSETS
	.align		4
        /*003c*/ 	.byte	0x04, 0x1c
        /*003e*/ 	.short	(.L_13 - .L_12)


	//   ....[0]....
.L_12:
        /*0040*/ 	.word	0x00000210


	//----- nvinfo : EIATTR_CBANK_PARAM_SIZE
	.align		4
.L_13:
        /*0044*/ 	.byte	0x03, 0x19
        /*0046*/ 	.short	0x0010


	//----- nvinfo : EIATTR_PARAM_CBANK
	.align		4
        /*0048*/ 	.byte	0x04, 0x0a
        /*004a*/ 	.short	(.L_15 - .L_14)
	.align		4
.L_14:
        /*004c*/ 	.word	index@(.nv.constant0._Z7stencilPiS_)
        /*0050*/ 	.short	0x0380
        /*0052*/ 	.short	0x0010


	//----- nvinfo : EIATTR_SW_WAR
	.align		4
.L_15:
        /*0054*/ 	.byte	0x04, 0x36
        /*0056*/ 	.short	(.L_17 - .L_16)
.L_16:
        /*0058*/ 	.word	0x00000008
.L_17:


//--------------------- .nv.callgraph             --------------------------
	.section	.nv.callgraph,"",@"SHT_CUDA_CALLGRAPH"
	.align	4
	.sectionentsize	8
	.align		4
        /*0000*/ 	.word	0x00000000
	.align		4
        /*0004*/ 	.word	0xffffffff
	.align		4
        /*0008*/ 	.word	0x00000000
	.align		4
        /*000c*/ 	.word	0xfffffffe
	.align		4
        /*0010*/ 	.word	0x00000000
	.align		4
        /*0014*/ 	.word	0xfffffffd
	.align		4
        /*0018*/ 	.word	0x00000000
	.align		4
        /*001c*/ 	.word	0xfffffffc


//--------------------- .text._Z7stencilPiS_      --------------------------
	.section	.text._Z7stencilPiS_,"ax",@progbits
	.align	128
        .global         _Z7stencilPiS_
        .type           _Z7stencilPiS_,@function
        .size           _Z7stencilPiS_,(.L_x_1 - _Z7stencilPiS_)
        .other          _Z7stencilPiS_,@"STO_CUDA_ENTRY STV_DEFAULT"
_Z7stencilPiS_:
.text._Z7stencilPiS_:
[----:B------:R-:W-:Y:S01]  /*0000*/  LDC R1, c[0x0][0x37c] ;  /* 0x0000df00ff017b82 */ /* 0x000fe20000000800 */
[----:B------:R-:W0:Y:S07]  /*0010*/  S2R R7, SR_TID.X ;  /* 0x0000000000077919 */ /* 0x000e2e0000002100 */
[----:B------:R-:W1:Y:S01]  /*0020*/  S2UR UR4, SR_CTAID.X ;  /* 0x00000000000479c3 */ /* 0x000e620000002500 */
[----:B------:R-:W2:Y:S07]  /*0030*/  LDCU.64 UR6, c[0x0][0x358] ;  /* 0x00006b00ff0677ac */ /* 0x000eae0008000a00 */
[----:B------:R-:W1:Y:S08]  /*0040*/  LDC R0, c[0x0][0x360] ;  /* 0x0000d800ff007b82 */ /* 0x000e700000000800 */
[----:B------:R-:W3:Y:S01]  /*0050*/  LDC.64 R2, c[0x0][0x380] ;  /* 0x0000e000ff027b82 */ /* 0x000ee20000000a00 */
[----:B0-----:R-:W-:Y:S01]  /*0060*/  ISETP.GT.U32.AND P0, PT, R7, 0x2, PT ;  /* 0x000000020700780c */ /* 0x001fe20003f04070 */
[----:B-1----:R-:W-:-:S04]  /*0070*/  IMAD R5, R0, UR4, R7 ;  /* 0x0000000400057c24 */ /* 0x002fc8000f8e0207 */
[----:B---3--:R-:W-:-:S05]  /*0080*/  IMAD.WIDE R2, R5, 0x4, R2 ;  /* 0x0000000405027825 */ /* 0x008fca00078e0202 */
[----:B--2---:R-:W2:Y:S04]  /*0090*/  LDG.E R0, desc[UR6][R2.64] ;  /* 0x0000000602007981 */ /* 0x004ea8000c1e1900 */
[----:B------:R-:W3:Y:S04]  /*00a0*/  @!P0 LDG.E R4, desc[UR6][R2.64+-0xc] ;  /* 0xfffff40602048981 */ /* 0x000ee8000c1e1900 */
[----:B------:R0:W4:Y:S01]  /*00b0*/  @!P0 LDG.E R6, desc[UR6][R2.64+0x80] ;  /* 0x0000800602068981 */ /* 0x000122000c1e1900 */
[----:B------:R-:W1:Y:S01]  /*00c0*/  S2UR UR5, SR_CgaCtaId ;  /* 0x00000000000579c3 */ /* 0x000e620000008800 */
[----:B------:R-:W-:-:S07]  /*00d0*/  UMOV UR4, 0x400 ;  /* 0x0000040000047882 */ /* 0x000fce0000000000 */
[----:B0-----:R-:W0:Y:S01]  /*00e0*/  LDC.64 R2, c[0x0][0x388] ;  /* 0x0000e200ff027b82 */ /* 0x001e220000000a00 */
[----:B-1----:R-:W-:-:S06]  /*00f0*/  ULEA UR4, UR5, UR4, 0x18 ;  /* 0x0000000405047291 */ /* 0x002fcc000f8ec0ff */
[----:B------:R-:W-:Y:S01]  /*0100*/  LEA R7, R7, UR4, 0x2 ;  /* 0x0000000407077c11 */ /* 0x000fe2000f8e10ff */
[----:B0-----:R-:W-:-:S04]  /*0110*/  IMAD.WIDE R2, R5, 0x4, R2 ;  /* 0x0000000405027825 */ /* 0x001fc800078e0202 */
[----:B--2---:R-:W-:Y:S04]  /*0120*/  STS [R7+0xc], R0 ;  /* 0x00000c0007007388 */ /* 0x004fe80000000800 */
[----:B---3--:R-:W-:Y:S04]  /*0130*/  @!P0 STS [R7], R4 ;  /* 0x0000000407008388 */ /* 0x008fe80000000800 */
[----:B----4-:R-:W-:Y:S01]  /*0140*/  @!P0 STS [R7+0x8c], R6 ;  /* 0x00008c0607008388 */ /* 0x010fe20000000800 */
[----:B------:R-:W-:Y:S06]  /*0150*/  BAR.SYNC.DEFER_BLOCKING 0x0 ;  /* 0x0000000000007b1d */ /* 0x000fec0000010000 */
[----:B------:R-:W-:Y:S04]  /*0160*/  LDS R8, [R7] ;  /* 0x0000000007087984 */ /* 0x000fe80000000800 */
[----:B------:R-:W-:Y:S04]  /*0170*/  LDS R9, [R7+0x4] ;  /* 0x0000040007097984 */ /* 0x000fe80000000800 */
[----:B------:R-:W0:Y:S04]  /*0180*/  LDS R10, [R7+0x8] ;  /* 0x00000800070a7984 */ /* 0x000e280000000800 */
[----:B------:R-:W-:Y:S04]  /*0190*/  LDS R11, [R7+0xc] ;  /* 0x00000c00070b7984 */ /* 0x000fe80000000800 */
[----:B------:R-:W1:Y:S04]  /*01a0*/  LDS R12, [R7+0x10] ;  /* 0x00001000070c7984 */ /* 0x000e680000000800 */
[----:B------:R-:W-:Y:S04]  /*01b0*/  LDS R13, [R7+0x14] ;  /* 0x00001400070d7984 */ /* 0x000fe80000000800 */
[----:B------:R-:W2:Y:S01]  /*01c0*/  LDS R14, [R7+0x18] ;  /* 0x00001800070e7984 */ /* 0x000ea20000000800 */
[----:B0-----:R-:W-:-:S04]  /*01d0*/  IADD3 R8, PT, PT, R10, R9, R8 ;  /* 0x000000090a087210 */ /* 0x001fc80007ffe008 */
[----:B-1----:R-:W-:-:S04]  /*01e0*/  IADD3 R8, PT, PT, R12, R11, R8 ;  /* 0x0000000b0c087210 */ /* 0x002fc80007ffe008 */
[----:B--2---:R-:W-:-:S05]  /*01f0*/  IADD3 R13, PT, PT, R14, R13, R8 ;  /* 0x0000000d0e0d7210 */ /* 0x004fca0007ffe008 */
[----:B------:R-:W-:Y:S01]  /*0200*/  STG.E desc[UR6][R2.64], R13 ;  /* 0x0000000d02007986 */ /* 0x000fe2000c101906 */
[----:B------:R-:W-:Y:S05]  /*0210*/  EXIT ;  /* 0x000000000000794d */ /* 0x000fea0003800000 */
.L_x_0:
[----:B------:R-:W-:-:S00]  /*0220*/  BRA `(.L_x_0) ;  /* 0xfffffffc00fc7947 */ /* 0x000fc0000383ffff */
[----:B------:R-:W-:-:S00]  /*0230*/  NOP ;  /* 0x0000000000007918 */ /* 0x000fc00000000000 */
        /* <DEDUP_REMOVED lines=12> */
.L_x_1:


//--------------------- .nv.shared._Z7stencilPiS_ --------------------------
	.section	.nv.shared._Z7stencilPiS_,"aw",@nobits
	.sectionflags	@""
	.align	4
.nv.shared._Z7stencilPiS_:
	.zero		1176


//--------------------- .nv.shared.reserved.0     --------------------------
	.section	.nv.shared.reserved.0,"aw",@nobits
	.weak		__nv_reservedSMEM_offset_0_alias
	.size		__nv_reservedSMEM_offset_0_alias, 0, 64
	.other		__nv_reservedSMEM_offset_0_alias,@"STO_CUDA_RESERVED_SHARED STV_DEFAULT"
__nv_reservedSMEM_offset_0_alias:
	.zero		0
	.zero		64


//--------------------- .nv.constant0._Z7stencilPiS_ --------------------------
	.section	.nv.constant0._Z7stencilPiS_,"a",@progbits
	.sectionflags	@""
	.align	4
.nv.constant0._Z7stencilPiS_:
	.zero		912


//--------------------- SYMBOLS --------------------------

	.type		.nv.reservedSmem.offset0,@object
	.size		.nv.reservedSmem.offset0,0x4
	.type		.nv.reservedSmem.cap,@object
	.size		.nv.reservedSmem.cap,0x4
